	.headerflags	@"EF_CUDA_TEXMODE_UNIFIED EF_CUDA_64BIT_ADDRESS EF_CUDA_ACCELERATORS EF_CUDA_SM90 EF_CUDA_VIRTUAL_SM(EF_CUDA_SM90)"
	.elftype	@"ET_EXEC"


//--------------------- .nv.info                  --------------------------
	.section	.nv.info,"",@"SHT_CUDA_INFO"
	.align	4


	//----- nvinfo : EIATTR_REGCOUNT
	.align		4
        /*0000*/ 	.byte	0x04, 0x2f
        /*0002*/ 	.short	(.L_1 - .L_0)
	.align		4
.L_0:
        /*0004*/ 	.word	index@(triton_poi_fused_hardsigmoid_0)
        /*0008*/ 	.word	0x0000000a


	//----- nvinfo : EIATTR_MIN_STACK_SIZE
	.align		4
.L_1:
        /*000c*/ 	.byte	0x04, 0x12
        /*000e*/ 	.short	(.L_3 - .L_2)
	.align		4
.L_2:
        /*0010*/ 	.word	index@(triton_poi_fused_hardsigmoid_0)
        /*0014*/ 	.word	0x00000000


	//----- nvinfo : EIATTR_FRAME_SIZE
	.align		4
.L_3:
        /*0018*/ 	.byte	0x04, 0x11
        /*001a*/ 	.short	(.L_5 - .L_4)
	.align		4
.L_4:
        /*001c*/ 	.word	index@(triton_poi_fused_hardsigmoid_0)
        /*0020*/ 	.word	0x00000000


	//----- nvinfo : EIATTR_MIN_STACK_SIZE
	.align		4
.L_5:
        /*0024*/ 	.byte	0x04, 0x12
        /*0026*/ 	.short	(.L_7 - .L_6)
	.align		4
.L_6:
        /*0028*/ 	.word	index@(triton_poi_fused_hardsigmoid_0)
        /*002c*/ 	.word	0x00000000
.L_7:


//--------------------- .nv.info.triton_poi_fused_hardsigmoid_0 --------------------------
	.section	.nv.info.triton_poi_fused_hardsigmoid_0,"",@"SHT_CUDA_INFO"
	.sectionflags	@""
	.align	4


	//----- nvinfo : EIATTR_CUDA_API_VERSION
	.align		4
        /*0000*/ 	.byte	0x04, 0x37
        /*0002*/ 	.short	(.L_9 - .L_8)
.L_8:
        /*0004*/ 	.word	0x0000007c


	//----- nvinfo : EIATTR_KPARAM_INFO
	.align		4
.L_9:
        /*0008*/ 	.byte	0x04, 0x17
        /*000a*/ 	.short	(.L_11 - .L_10)
.L_10:
        /*000c*/ 	.word	0x00000000
        /*0010*/ 	.short	0x0002
        /*0012*/ 	.short	0x0010
        /*0014*/ 	.byte	0x00, 0xf0, 0x11, 0x00


	//----- nvinfo : EIATTR_KPARAM_INFO
	.align		4
.L_11:
        /*0018*/ 	.byte	0x04, 0x17
        /*001a*/ 	.short	(.L_13 - .L_12)
.L_12:
        /*001c*/ 	.word	0x00000000
        /*0020*/ 	.short	0x0001
        /*0022*/ 	.short	0x0008
        /*0024*/ 	.byte	0x00, 0xf4, 0x21, 0x00


	//----- nvinfo : EIATTR_KPARAM_INFO
	.align		4
.L_13:
        /*0028*/ 	.byte	0x04, 0x17
        /*002a*/ 	.short	(.L_15 - .L_14)
.L_14:
        /*002c*/ 	.word	0x00000000
        /*0030*/ 	.short	0x0000
        /*0032*/ 	.short	0x0000
        /*0034*/ 	.byte	0x00, 0xf4, 0x21, 0x00


	//----- nvinfo : EIATTR_SPARSE_MMA_MASK
	.align		4
.L_15:
        /*0038*/ 	.byte	0x03, 0x50
        /*003a*/ 	.short	0x0000


	//----- nvinfo : EIATTR_MAXREG_COUNT
	.align		4
        /*003c*/ 	.byte	0x03, 0x1b
        /*003e*/ 	.short	0x00ff


	//----- nvinfo : EIATTR_EXIT_INSTR_OFFSETS
	.align		4
        /*0040*/ 	.byte	0x04, 0x1c
        /*0042*/ 	.short	(.L_17 - .L_16)


	//   ....[0]....
.L_16:
        /*0044*/ 	.word	0x00000170


	//   ....[1]....
        /*0048*/ 	.word	0x00000190


	//----- nvinfo : EIATTR_REQNTID
	.align		4
.L_17:
        /*004c*/ 	.byte	0x04, 0x10
        /*004e*/ 	.short	(.L_19 - .L_18)
.L_18:
        /*0050*/ 	.word	0x00000080
        /*0054*/ 	.word	0x00000001
        /*0058*/ 	.word	0x00000001


	//----- nvinfo : EIATTR_CRS_STACK_SIZE
	.align		4
.L_19:
        /*005c*/ 	.byte	0x04, 0x1e
        /*005e*/ 	.short	(.L_21 - .L_20)
.L_20:
        /*0060*/ 	.word	0x00000000


	//----- nvinfo : EIATTR_CBANK_PARAM_SIZE
	.align		4
.L_21:
        /*0064*/ 	.byte	0x03, 0x19
        /*0066*/ 	.short	0x0014


	//----- nvinfo : EIATTR_PARAM_CBANK
	.align		4
        /*0068*/ 	.byte	0x04, 0x0a
        /*006a*/ 	.short	(.L_23 - .L_22)
	.align		4
.L_22:
        /*006c*/ 	.word	index@(.nv.constant0.triton_poi_fused_hardsigmoid_0)
        /*0070*/ 	.short	0x0210
        /*0072*/ 	.short	0x0014


	//----- nvinfo : EIATTR_SW_WAR
	.align		4
.L_23:
        /*0074*/ 	.byte	0x04, 0x36
        /*0076*/ 	.short	(.L_25 - .L_24)
.L_24:
        /*0078*/ 	.word	0x00000008
.L_25:


//--------------------- .nv.callgraph             --------------------------
	.section	.nv.callgraph,"",@"SHT_CUDA_CALLGRAPH"
	.align	4
	.sectionentsize	8
	.align		4
        /*0000*/ 	.word	0x00000000
	.align		4
        /*0004*/ 	.word	0xffffffff
	.align		4
        /*0008*/ 	.word	0x00000000
	.align		4
        /*000c*/ 	.word	0xfffffffe
	.align		4
        /*0010*/ 	.word	0x00000000
	.align		4
        /*0014*/ 	.word	0xfffffffd
	.align		4
        /*0018*/ 	.word	0x00000000
	.align		4
        /*001c*/ 	.word	0xfffffffc


//--------------------- .text.triton_poi_fused_hardsigmoid_0 --------------------------
	.section	.text.triton_poi_fused_hardsigmoid_0,"ax",@progbits
	.align	128
        .global         triton_poi_fused_hardsigmoid_0
        .type           triton_poi_fused_hardsigmoid_0,@function
        .size           triton_poi_fused_hardsigmoid_0,(.L_x_3 - triton_poi_fused_hardsigmoid_0)
        .other          triton_poi_fused_hardsigmoid_0,@"STO_CUDA_ENTRY STV_DEFAULT"
triton_poi_fused_hardsigmoid_0:
.text.triton_poi_fused_hardsigmoid_0:
[----:B------:R-:W0:Y:S02]  /*0000*/  LDC R1, c[0x0][0x28] ;  /* 0x00000a00ff017b82 */ /* 0x000e240000000800 */
[----:B------:R-:W1:Y:S01]  /*0010*/  S2R R0, SR_TID.X ;  /* 0x0000000000007919 */ /* 0x000e620000002100 */
[----:B------:R-:W-:Y:S01]  /*0020*/  ULDC.64 UR4, c[0x0][0x208] ;  /* 0x0000820000047ab9 */ /* 0x000fe20000000a00 */
[----:B------:R-:W-:Y:S01]  /*0030*/  BSSY B0, `(.L_x_0) ;  /* 0x000000a000007945 */ /* 0x000fe20003800000 */
[----:B------:R-:W-:Y:S01]  /*0040*/  IMAD.MOV.U32 R2, RZ, RZ, RZ ;  /* 0x000000ffff027224 */ /* 0x000fe200078e00ff */
[----:B------:R-:W2:Y:S01]  /*0050*/  S2R R5, SR_CTAID.X ;  /* 0x0000000000057919 */ /* 0x000ea20000002500 */
[----:B-1----:R-:W-:-:S05]  /*0060*/  LOP3.LUT R0, R0, 0x7f, RZ, 0xc0, !PT ;  /* 0x0000007f00007812 */ /* 0x002fca00078ec0ff */
[----:B--2---:R-:W-:-:S05]  /*0070*/  IMAD R5, R5, 0x80, R0 ;  /* 0x0000008005057824 */ /* 0x004fca00078e0200 */
[----:B------:R-:W-:-:S13]  /*0080*/  ISETP.GE.AND P0, PT, R5, 0x100, PT ;  /* 0x000001000500780c */ /* 0x000fda0003f06270 */
[----:B------:R-:W-:Y:S05]  /*0090*/  @P0 BRA `(.L_x_1) ;  /* 0x00000000000c0947 */ /* 0x000fea0003800000 */
[----:B------:R-:W1:Y:S02]  /*00a0*/  LDC.64 R2, c[0x0][0x210] ;  /* 0x00008400ff027b82 */ /* 0x000e640000000a00 */
[----:B-1----:R-:W-:-:S06]  /*00b0*/  IMAD.WIDE R2, R5, 0x4, R2 ;  /* 0x0000000405027825 */ /* 0x002fcc00078e0202 */
[----:B------:R1:W5:Y:S02]  /*00c0*/  LDG.E R2, desc[UR4][R2.64] ;  /* 0x0000000402027981 */ /* 0x000364000c1e1900 */
.L_x_1:
[----:B------:R-:W-:Y:S05]  /*00d0*/  BSYNC B0 ;  /* 0x0000000000007941 */ /* 0x000fea0003800000 */
.L_x_0:
[----:B-----5:R-:W-:Y:S02]  /*00e0*/  FADD R0, R2, 3 ;  /* 0x4040000002007421 */ /* 0x020fe40000000000 */
[----:B-1----:R-:W1:Y:S03]  /*00f0*/  LDC.64 R2, c[0x0][0x218] ;  /* 0x00008600ff027b82 */ /* 0x002e660000000a00 */
[----:B------:R-:W-:-:S04]  /*0100*/  FSETP.GTU.AND P1, PT, R0, RZ, PT ;  /* 0x000000ff0000720b */ /* 0x000fc80003f2c000 */
[----:B------:R-:W-:-:S04]  /*0110*/  FSEL R0, R0, RZ, P1 ;  /* 0x000000ff00007208 */ /* 0x000fc80000800000 */
[C---:B------:R-:W-:Y:S01]  /*0120*/  FSETP.GEU.AND P2, PT, R0.reuse, 6, PT ;  /* 0x40c000000000780b */ /* 0x040fe20003f4e000 */
[C---:B------:R-:W-:Y:S01]  /*0130*/  FMUL R7, R0.reuse, 0.16666667163372039795 ;  /* 0x3e2aaaab00077820 */ /* 0x040fe20000400000 */
[----:B------:R-:W-:Y:S01]  /*0140*/  FSETP.NAN.AND P1, PT, R0, R0, PT ;  /* 0x000000000000720b */ /* 0x000fe20003f28000 */
[----:B-1----:R-:W-:-:S10]  /*0150*/  IMAD.WIDE R2, R5, 0x4, R2 ;  /* 0x0000000405027825 */ /* 0x002fd400078e0202 */
[----:B------:R-:W-:Y:S01]  /*0160*/  @P2 SEL R7, R7, 0x3f800000, P1 ;  /* 0x3f80000007072807 */ /* 0x000fe20000800000 */
[----:B------:R-:W-:Y:S06]  /*0170*/  @P0 EXIT ;  /* 0x000000000000094d */ /* 0x000fec0003800000 */
[----:B------:R-:W-:Y:S01]  /*0180*/  STG.E desc[UR4][R2.64], R7 ;  /* 0x0000000702007986 */ /* 0x000fe2000c101904 */
[----:B------:R-:W-:Y:S05]  /*0190*/  EXIT ;  /* 0x000000000000794d */ /* 0x000fea0003800000 */
.L_x_2:
[----:B------:R-:W-:-:S00]  /*01a0*/  BRA `(.L_x_2) ;  /* 0xfffffffc00fc7947 */ /* 0x000fc0000383ffff */
[----:B------:R-:W-:-:S00]  /*01b0*/  NOP ;  /* 0x0000000000007918 */ /* 0x000fc00000000000 */
        /* <DEDUP_REMOVED lines=12> */
.L_x_3:


//--------------------- .nv.constant0.triton_poi_fused_hardsigmoid_0 --------------------------
	.section	.nv.constant0.triton_poi_fused_hardsigmoid_0,"a",@progbits
	.sectionflags	@""
	.align	4
.nv.constant0.triton_poi_fused_hardsigmoid_0:
	.zero		548
